//
// Generated by NVIDIA NVVM Compiler
//
// Compiler Build ID: CL-36424714
// Cuda compilation tools, release 13.0, V13.0.88
// Based on NVVM 20.0.0
//

.version 9.0
.target sm_100
.address_size 64

	// .globl	_Z1kP3s_tS0_

.visible .entry _Z1kP3s_tS0_(
	.param .u64 .ptr .align 1 _Z1kP3s_tS0__param_0,
	.param .u64 .ptr .align 1 _Z1kP3s_tS0__param_1
)
{
	.reg .b32 	%r<6>;
	.reg .b64 	%rd<8>;

	ld.param.u64 	%rd1, [_Z1kP3s_tS0__param_0];
	ld.param.u64 	%rd2, [_Z1kP3s_tS0__param_1];
	cvta.to.global.u64 	%rd3, %rd1;
	cvta.to.global.u64 	%rd4, %rd2;
	mov.u32 	%r1, %tid.x;
	mul.wide.u32 	%rd5, %r1, 6;
	add.s64 	%rd6, %rd4, %rd5;
	add.s64 	%rd7, %rd3, %rd5;
	ld.global.u8 	%r2, [%rd7+1];
	ld.global.u8 	%r3, [%rd7];
	ld.global.u8 	%r4, [%rd7+3];
	ld.global.u8 	%r5, [%rd7+2];
	st.global.u8 	[%rd6+2], %r5;
	st.global.u8 	[%rd6+3], %r4;
	st.global.u8 	[%rd6], %r3;
	st.global.u8 	[%rd6+1], %r2;
	ret;

}


// ===== COMPILED SASS (sm_100) =====

	.target	sm_100

	.elftype	@"ET_EXEC"


//--------------------- .note.nv.tkinfo           --------------------------
	.section	.note.nv.tkinfo,"",@"SHT_NOTE"
	.sectionflags	@"SHF_NOTE_NV_TKINFO"
	.tkinfo
        /*0018*/ 	.word	0x00000002
        /*0030*/ 	.string	""
        /*0030*/ 	.string	"ptxas"
        /*0030*/ 	.string	"Cuda compilation tools, release 13.0, V13.0.88"
        /*0030*/ 	.string	"Build cuda_13.0.r13.0/compiler.36424714_0"
        /*0030*/ 	.string	"-arch sm_100 -m 64 "



//--------------------- .note.nv.cuinfo           --------------------------
	.section	.note.nv.cuinfo,"",@"SHT_NOTE"
	.sectionflags	@"SHF_NOTE_NV_CUINFO"
        /*0018*/ 	.short	0x0002
        /*001a*/ 	.short	0x0064
        /*001c*/ 	.short	0x0082
	.zero		2


//--------------------- .nv.info                  --------------------------
	.section	.nv.info,"",@"SHT_CUDA_INFO"
	.align	4


	//----- nvinfo : EIATTR_REGCOUNT
	.align		4
        /*0000*/ 	.byte	0x04, 0x2f
        /*0002*/ 	.short	(.L_1 - .L_0)
	.align		4
.L_0:
        /*0004*/ 	.word	index@(_Z1kP3s_tS0_)
        /*0008*/ 	.word	0x00000012


	//----- nvinfo : EIATTR_FRAME_SIZE
	.align		4
.L_1:
        /*000c*/ 	.byte	0x04, 0x11
        /*000e*/ 	.short	(.L_3 - .L_2)
	.align		4
.L_2:
        /*0010*/ 	.word	index@(_Z1kP3s_tS0_)
        /*0014*/ 	.word	0x00000000


	//----- nvinfo : EIATTR_MIN_STACK_SIZE
	.align		4
.L_3:
        /*0018*/ 	.byte	0x04, 0x12
        /*001a*/ 	.short	(.L_5 - .L_4)
	.align		4
.L_4:
        /*001c*/ 	.word	index@(_Z1kP3s_tS0_)
        /*0020*/ 	.word	0x00000000
.L_5:


//--------------------- .nv.compat                --------------------------
	.section	.nv.compat,"",@"SHT_CUDA_COMPAT_INFO"
	.align	4
        /*0000*/ 	.byte	0x02, 0x09, 0x00, 0x00, 0x02, 0x02, 0x01, 0x00, 0x02, 0x05, 0x05, 0x00, 0x03, 0x07, 0x01, 0x01
        /*0010*/ 	.byte	0x02, 0x03, 0x00, 0x00, 0x02, 0x06, 0x01, 0x00, 0x04, 0x0b, 0x08, 0x00, 0x09, 0x00, 0x00, 0x00
        /*0020*/ 	.byte	0x00, 0x00, 0x00, 0x00


//--------------------- .nv.info._Z1kP3s_tS0_     --------------------------
	.section	.nv.info._Z1kP3s_tS0_,"",@"SHT_CUDA_INFO"
	.sectionflags	@""
	.align	4


	//----- nvinfo : EIATTR_CUDA_API_VERSION
	.align		4
        /*0000*/ 	.byte	0x04, 0x37
        /*0002*/ 	.short	(.L_7 - .L_6)
.L_6:
        /*0004*/ 	.word	0x00000082


	//----- nvinfo : EIATTR_KPARAM_INFO
	.align		4
.L_7:
        /*0008*/ 	.byte	0x04, 0x17
        /*000a*/ 	.short	(.L_9 - .L_8)
.L_8:
        /*000c*/ 	.word	0x00000000
        /*0010*/ 	.short	0x0001
        /*0012*/ 	.short	0x0008
        /*0014*/ 	.byte	0x00, 0xf5, 0x21, 0x00


	//----- nvinfo : EIATTR_KPARAM_INFO
	.align		4
.L_9:
        /*0018*/ 	.byte	0x04, 0x17
        /*001a*/ 	.short	(.L_11 - .L_10)
.L_10:
        /*001c*/ 	.word	0x00000000
        /*0020*/ 	.short	0x0000
        /*0022*/ 	.short	0x0000
        /*0024*/ 	.byte	0x00, 0xf5, 0x21, 0x00


	//----- nvinfo : EIATTR_SPARSE_MMA_MASK
	.align		4
.L_11:
        /*0028*/ 	.byte	0x03, 0x50
        /*002a*/ 	.short	0x0000


	//----- nvinfo : EIATTR_MAXREG_COUNT
	.align		4
        /*002c*/ 	.byte	0x03, 0x1b
        /*002e*/ 	.short	0x00ff


	//----- nvinfo : EIATTR_MERCURY_ISA_VERSION
	.align		4
        /*0030*/ 	.byte	0x03, 0x5f
        /*0032*/ 	.short	0x0101


	//----- nvinfo : EIATTR_VRC_CTA_INIT_COUNT
	.align		4
        /*0034*/ 	.byte	0x02, 0x4a
	.zero		1
	.zero		1


	//----- nvinfo : EIATTR_EXIT_INSTR_OFFSETS
	.align		4
        /*0038*/ 	.byte	0x04, 0x1c
        /*003a*/ 	.short	(.L_13 - .L_12)


	//   ....[0]....
.L_12:
        /*003c*/ 	.word	0x000000f0


	//----- nvinfo : EIATTR_CBANK_PARAM_SIZE
	.align		4
.L_13:
        /*0040*/ 	.byte	0x03, 0x19
        /*0042*/ 	.short	0x0010


	//----- nvinfo : EIATTR_PARAM_CBANK
	.align		4
        /*0044*/ 	.byte	0x04, 0x0a
        /*0046*/ 	.short	(.L_15 - .L_14)
	.align		4
.L_14:
        /*0048*/ 	.word	index@(.nv.constant0._Z1kP3s_tS0_)
        /*004c*/ 	.short	0x0380
        /*004e*/ 	.short	0x0010


	//----- nvinfo : EIATTR_SW_WAR
	.align		4
.L_15:
        /*0050*/ 	.byte	0x04, 0x36
        /*0052*/ 	.short	(.L_17 - .L_16)
.L_16:
        /*0054*/ 	.word	0x00000008
.L_17:


//--------------------- .nv.callgraph             --------------------------
	.section	.nv.callgraph,"",@"SHT_CUDA_CALLGRAPH"
	.align	4
	.sectionentsize	8
	.align		4
        /*0000*/ 	.word	0x00000000
	.align		4
        /*0004*/ 	.word	0xffffffff
	.align		4
        /*0008*/ 	.word	0x00000000
	.align		4
        /*000c*/ 	.word	0xfffffffe
	.align		4
        /*0010*/ 	.word	0x00000000
	.align		4
        /*0014*/ 	.word	0xfffffffd
	.align		4
        /*0018*/ 	.word	0x00000000
	.align		4
        /*001c*/ 	.word	0xfffffffc


//--------------------- .text._Z1kP3s_tS0_        --------------------------
	.section	.text._Z1kP3s_tS0_,"ax",@progbits
	.align	128
        .global         _Z1kP3s_tS0_
        .type           _Z1kP3s_tS0_,@function
        .size           _Z1kP3s_tS0_,(.L_x_1 - _Z1kP3s_tS0_)
        .other          _Z1kP3s_tS0_,@"STO_CUDA_ENTRY STV_DEFAULT"
_Z1kP3s_tS0_:
.text._Z1kP3s_tS0_:
[----:B------:R-:W-:Y:S01]  /*0000*/  LDC R1, c[0x0][0x37c] ;  /* 0x0000df00ff017b82 */ /* 0x000fe20000000800 */
[----:B------:R-:W0:Y:S07]  /*0010*/  S2R R15, SR_TID.X ;  /* 0x00000000000f7919 */ /* 0x000e2e0000002100 */
[----:B------:R-:W0:Y:S01]  /*0020*/  LDC.64 R4, c[0x0][0x380] ;  /* 0x0000e000ff047b82 */ /* 0x000e220000000a00 */
[----:B------:R-:W1:Y:S07]  /*0030*/  LDCU.64 UR4, c[0x0][0x358] ;  /* 0x00006b00ff0477ac */ /* 0x000e6e0008000a00 */
[----:B------:R-:W2:Y:S01]  /*0040*/  LDC.64 R2, c[0x0][0x388] ;  /* 0x0000e200ff027b82 */ /* 0x000ea20000000a00 */
[----:B0-----:R-:W-:-:S05]  /*0050*/  IMAD.WIDE.U32 R4, R15, 0x6, R4 ;  /* 0x000000060f047825 */ /* 0x001fca00078e0004 */
[----:B-1----:R-:W3:Y:S04]  /*0060*/  LDG.E.U8 R13, desc[UR4][R4.64+0x2] ;  /* 0x00000204040d7981 */ /* 0x002ee8000c1e1100 */
[----:B------:R-:W4:Y:S04]  /*0070*/  LDG.E.U8 R11, desc[UR4][R4.64+0x3] ;  /* 0x00000304040b7981 */ /* 0x000f28000c1e1100 */
[----:B------:R-:W5:Y:S04]  /*0080*/  LDG.E.U8 R9, desc[UR4][R4.64] ;  /* 0x0000000404097981 */ /* 0x000f68000c1e1100 */
[----:B------:R-:W5:Y:S01]  /*0090*/  LDG.E.U8 R7, desc[UR4][R4.64+0x1] ;  /* 0x0000010404077981 */ /* 0x000f62000c1e1100 */
[----:B--2---:R-:W-:-:S05]  /*00a0*/  IMAD.WIDE.U32 R2, R15, 0x6, R2 ;  /* 0x000000060f027825 */ /* 0x004fca00078e0002 */
[----:B---3--:R-:W-:Y:S04]  /*00b0*/  STG.E.U8 desc[UR4][R2.64+0x2], R13 ;  /* 0x0000020d02007986 */ /* 0x008fe8000c101104 */
[----:B----4-:R-:W-:Y:S04]  /*00c0*/  STG.E.U8 desc[UR4][R2.64+0x3], R11 ;  /* 0x0000030b02007986 */ /* 0x010fe8000c101104 */
[----:B-----5:R-:W-:Y:S04]  /*00d0*/  STG.E.U8 desc[UR4][R2.64], R9 ;  /* 0x0000000902007986 */ /* 0x020fe8000c101104 */
[----:B------:R-:W-:Y:S01]  /*00e0*/  STG.E.U8 desc[UR4][R2.64+0x1], R7 ;  /* 0x0000010702007986 */ /* 0x000fe2000c101104 */
[----:B------:R-:W-:Y:S05]  /*00f0*/  EXIT ;  /* 0x000000000000794d */ /* 0x000fea0003800000 */
.L_x_0:
[----:B------:R-:W-:-:S00]  /*0100*/  BRA `(.L_x_0) ;  /* 0xfffffffc00fc7947 */ /* 0x000fc0000383ffff */
[----:B------:R-:W-:-:S00]  /*0110*/  NOP ;  /* 0x0000000000007918 */ /* 0x000fc00000000000 */
        /* <DEDUP_REMOVED lines=14> */
.L_x_1:


//--------------------- .nv.shared.reserved.0     --------------------------
	.section	.nv.shared.reserved.0,"aw",@nobits
	.weak		__nv_reservedSMEM_offset_0_alias
	.size		__nv_reservedSMEM_offset_0_alias, 0, 64
	.other		__nv_reservedSMEM_offset_0_alias,@"STO_CUDA_RESERVED_SHARED STV_DEFAULT"
__nv_reservedSMEM_offset_0_alias:
	.zero		0
	.zero		64


//--------------------- .nv.constant0._Z1kP3s_tS0_ --------------------------
	.section	.nv.constant0._Z1kP3s_tS0_,"a",@progbits
	.sectionflags	@""
	.align	4
.nv.constant0._Z1kP3s_tS0_:
	.zero		912


//--------------------- SYMBOLS --------------------------

	.type		.nv.reservedSmem.offset0,@object
	.size		.nv.reservedSmem.offset0,0x4
